	.headerflags	@"EF_CUDA_TEXMODE_UNIFIED EF_CUDA_64BIT_ADDRESS EF_CUDA_ACCELERATORS EF_CUDA_SM90 EF_CUDA_VIRTUAL_SM(EF_CUDA_SM90)"
	.elftype	@"ET_EXEC"


//--------------------- .nv.info                  --------------------------
	.section	.nv.info,"",@"SHT_CUDA_INFO"
	.align	4


	//----- nvinfo : EIATTR_REGCOUNT
	.align		4
        /*0000*/ 	.byte	0x04, 0x2f
        /*0002*/ 	.short	(.L_3 - .L_2)
	.align		4
.L_2:
        /*0004*/ 	.word	index@(triton_poi_fused__native_batch_norm_legit_no_training_cat_relu_8)
        /*0008*/ 	.word	0x00000020


	//----- nvinfo : EIATTR_MIN_STACK_SIZE
	.align		4
.L_3:
        /*000c*/ 	.byte	0x04, 0x12
        /*000e*/ 	.short	(.L_5 - .L_4)
	.align		4
.L_4:
        /*0010*/ 	.word	index@(triton_poi_fused__native_batch_norm_legit_no_training_cat_relu_8)
        /*0014*/ 	.word	0x00000000


	//----- nvinfo : EIATTR_FRAME_SIZE
	.align		4
.L_5:
        /*0018*/ 	.byte	0x04, 0x11
        /*001a*/ 	.short	(.L_7 - .L_6)
	.align		4
.L_6:
        /*001c*/ 	.word	index@(triton_poi_fused__native_batch_norm_legit_no_training_cat_relu_8)
        /*0020*/ 	.word	0x00000000


	//----- nvinfo : EIATTR_MIN_STACK_SIZE
	.align		4
.L_7:
        /*0024*/ 	.byte	0x04, 0x12
        /*0026*/ 	.short	(.L_9 - .L_8)
	.align		4
.L_8:
        /*0028*/ 	.word	index@(triton_poi_fused__native_batch_norm_legit_no_training_cat_relu_8)
        /*002c*/ 	.word	0x00000000
.L_9:


//--------------------- .nv.info.triton_poi_fused__native_batch_norm_legit_no_training_cat_relu_8 --------------------------
	.section	.nv.info.triton_poi_fused__native_batch_norm_legit_no_training_cat_relu_8,"",@"SHT_CUDA_INFO"
	.sectionflags	@""
	.align	4


	//----- nvinfo : EIATTR_CUDA_API_VERSION
	.align		4
        /*0000*/ 	.byte	0x04, 0x37
        /*0002*/ 	.short	(.L_11 - .L_10)
.L_10:
        /*0004*/ 	.word	0x0000007c


	//----- nvinfo : EIATTR_KPARAM_INFO
	.align		4
.L_11:
        /*0008*/ 	.byte	0x04, 0x17
        /*000a*/ 	.short	(.L_13 - .L_12)
.L_12:
        /*000c*/ 	.word	0x00000000
        /*0010*/ 	.short	0x000c
        /*0012*/ 	.short	0x0060
        /*0014*/ 	.byte	0x00, 0xf0, 0x11, 0x00


	//----- nvinfo : EIATTR_KPARAM_INFO
	.align		4
.L_13:
        /*0018*/ 	.byte	0x04, 0x17
        /*001a*/ 	.short	(.L_15 - .L_14)
.L_14:
        /*001c*/ 	.word	0x00000000
        /*0020*/ 	.short	0x000b
        /*0022*/ 	.short	0x0058
        /*0024*/ 	.byte	0x00, 0xf4, 0x21, 0x00


	//----- nvinfo : EIATTR_KPARAM_INFO
	.align		4
.L_15:
        /*0028*/ 	.byte	0x04, 0x17
        /*002a*/ 	.short	(.L_17 - .L_16)
.L_16:
        /*002c*/ 	.word	0x00000000
        /*0030*/ 	.short	0x000a
        /*0032*/ 	.short	0x0050
        /*0034*/ 	.byte	0x00, 0xf4, 0x21, 0x00


	//----- nvinfo : EIATTR_KPARAM_INFO
	.align		4
.L_17:
        /*0038*/ 	.byte	0x04, 0x17
        /*003a*/ 	.short	(.L_19 - .L_18)
.L_18:
        /*003c*/ 	.word	0x00000000
        /*0040*/ 	.short	0x0009
        /*0042*/ 	.short	0x0048
        /*0044*/ 	.byte	0x00, 0xf4, 0x21, 0x00


	//----- nvinfo : EIATTR_KPARAM_INFO
	.align		4
.L_19:
        /*0048*/ 	.byte	0x04, 0x17
        /*004a*/ 	.short	(.L_21 - .L_20)
.L_20:
        /*004c*/ 	.word	0x00000000
        /*0050*/ 	.short	0x0008
        /*0052*/ 	.short	0x0040
        /*0054*/ 	.byte	0x00, 0xf4, 0x21, 0x00


	//----- nvinfo : EIATTR_KPARAM_INFO
	.align		4
.L_21:
        /*0058*/ 	.byte	0x04, 0x17
        /*005a*/ 	.short	(.L_23 - .L_22)
.L_22:
        /*005c*/ 	.word	0x00000000
        /*0060*/ 	.short	0x0007
        /*0062*/ 	.short	0x0038
        /*0064*/ 	.byte	0x00, 0xf4, 0x21, 0x00


	//----- nvinfo : EIATTR_KPARAM_INFO
	.align		4
.L_23:
        /*0068*/ 	.byte	0x04, 0x17
        /*006a*/ 	.short	(.L_25 - .L_24)
.L_24:
        /*006c*/ 	.word	0x00000000
        /*0070*/ 	.short	0x0006
        /*0072*/ 	.short	0x0030
        /*0074*/ 	.byte	0x00, 0xf4, 0x21, 0x00


	//----- nvinfo : EIATTR_KPARAM_INFO
	.align		4
.L_25:
        /*0078*/ 	.byte	0x04, 0x17
        /*007a*/ 	.short	(.L_27 - .L_26)
.L_26:
        /*007c*/ 	.word	0x00000000
        /*0080*/ 	.short	0x0005
        /*0082*/ 	.short	0x0028
        /*0084*/ 	.byte	0x00, 0xf4, 0x21, 0x00


	//----- nvinfo : EIATTR_KPARAM_INFO
	.align		4
.L_27:
        /*0088*/ 	.byte	0x04, 0x17
        /*008a*/ 	.short	(.L_29 - .L_28)
.L_28:
        /*008c*/ 	.word	0x00000000
        /*0090*/ 	.short	0x0004
        /*0092*/ 	.short	0x0020
        /*0094*/ 	.byte	0x00, 0xf4, 0x21, 0x00


	//----- nvinfo : EIATTR_KPARAM_INFO
	.align		4
.L_29:
        /*0098*/ 	.byte	0x04, 0x17
        /*009a*/ 	.short	(.L_31 - .L_30)
.L_30:
        /*009c*/ 	.word	0x00000000
        /*00a0*/ 	.short	0x0003
        /*00a2*/ 	.short	0x0018
        /*00a4*/ 	.byte	0x00, 0xf4, 0x21, 0x00


	//----- nvinfo : EIATTR_KPARAM_INFO
	.align		4
.L_31:
        /*00a8*/ 	.byte	0x04, 0x17
        /*00aa*/ 	.short	(.L_33 - .L_32)
.L_32:
        /*00ac*/ 	.word	0x00000000
        /*00b0*/ 	.short	0x0002
        /*00b2*/ 	.short	0x0010
        /*00b4*/ 	.byte	0x00, 0xf4, 0x21, 0x00


	//----- nvinfo : EIATTR_KPARAM_INFO
	.align		4
.L_33:
        /*00b8*/ 	.byte	0x04, 0x17
        /*00ba*/ 	.short	(.L_35 - .L_34)
.L_34:
        /*00bc*/ 	.word	0x00000000
        /*00c0*/ 	.short	0x0001
        /*00c2*/ 	.short	0x0008
        /*00c4*/ 	.byte	0x00, 0xf4, 0x21, 0x00


	//----- nvinfo : EIATTR_KPARAM_INFO
	.align		4
.L_35:
        /*00c8*/ 	.byte	0x04, 0x17
        /*00ca*/ 	.short	(.L_37 - .L_36)
.L_36:
        /*00cc*/ 	.word	0x00000000
        /*00d0*/ 	.short	0x0000
        /*00d2*/ 	.short	0x0000
        /*00d4*/ 	.byte	0x00, 0xf4, 0x21, 0x00


	//----- nvinfo : EIATTR_SPARSE_MMA_MASK
	.align		4
.L_37:
        /*00d8*/ 	.byte	0x03, 0x50
        /*00da*/ 	.short	0x0000


	//----- nvinfo : EIATTR_MAXREG_COUNT
	.align		4
        /*00dc*/ 	.byte	0x03, 0x1b
        /*00de*/ 	.short	0x00ff


	//----- nvinfo : EIATTR_EXIT_INSTR_OFFSETS
	.align		4
        /*00e0*/ 	.byte	0x04, 0x1c
        /*00e2*/ 	.short	(.L_39 - .L_38)


	//   ....[0]....
.L_38:
        /*00e4*/ 	.word	0x00000790


	//----- nvinfo : EIATTR_REQNTID
	.align		4
.L_39:
        /*00e8*/ 	.byte	0x04, 0x10
        /*00ea*/ 	.short	(.L_41 - .L_40)
.L_40:
        /*00ec*/ 	.word	0x00000100
        /*00f0*/ 	.word	0x00000001
        /*00f4*/ 	.word	0x00000001


	//----- nvinfo : EIATTR_CBANK_PARAM_SIZE
	.align		4
.L_41:
        /*00f8*/ 	.byte	0x03, 0x19
        /*00fa*/ 	.short	0x0064


	//----- nvinfo : EIATTR_PARAM_CBANK
	.align		4
        /*00fc*/ 	.byte	0x04, 0x0a
        /*00fe*/ 	.short	(.L_43 - .L_42)
	.align		4
.L_42:
        /*0100*/ 	.word	index@(.nv.constant0.triton_poi_fused__native_batch_norm_legit_no_training_cat_relu_8)
        /*0104*/ 	.short	0x0210
        /*0106*/ 	.short	0x0064


	//----- nvinfo : EIATTR_SW_WAR
	.align		4
.L_43:
        /*0108*/ 	.byte	0x04, 0x36
        /*010a*/ 	.short	(.L_45 - .L_44)
.L_44:
        /*010c*/ 	.word	0x00000008
.L_45:


//--------------------- .nv.callgraph             --------------------------
	.section	.nv.callgraph,"",@"SHT_CUDA_CALLGRAPH"
	.align	4
	.sectionentsize	8
	.align		4
        /*0000*/ 	.word	0x00000000
	.align		4
        /*0004*/ 	.word	0xffffffff
	.align		4
        /*0008*/ 	.word	0x00000000
	.align		4
        /*000c*/ 	.word	0xfffffffe
	.align		4
        /*0010*/ 	.word	0x00000000
	.align		4
        /*0014*/ 	.word	0xfffffffd
	.align		4
        /*0018*/ 	.word	0x00000000
	.align		4
        /*001c*/ 	.word	0xfffffffc


//--------------------- .nv.constant4             --------------------------
	.section	.nv.constant4,"a",@progbits
	.align	8
	.align		8
.nv.constant4:
        /*0000*/ 	.dword	_$_str
	.align		8
        /*0008*/ 	.dword	_$_str_$_2


//--------------------- .text.triton_poi_fused__native_batch_norm_legit_no_training_cat_relu_8 --------------------------
	.section	.text.triton_poi_fused__native_batch_norm_legit_no_training_cat_relu_8,"ax",@progbits
	.align	128
        .global         triton_poi_fused__native_batch_norm_legit_no_training_cat_relu_8
        .type           triton_poi_fused__native_batch_norm_legit_no_training_cat_relu_8,@function
        .size           triton_poi_fused__native_batch_norm_legit_no_training_cat_relu_8,(.L_x_1 - triton_poi_fused__native_batch_norm_legit_no_training_cat_relu_8)
        .other          triton_poi_fused__native_batch_norm_legit_no_training_cat_relu_8,@"STO_CUDA_ENTRY STV_DEFAULT"
triton_poi_fused__native_batch_norm_legit_no_training_cat_relu_8:
.text.triton_poi_fused__native_batch_norm_legit_no_training_cat_relu_8:
[----:B------:R-:W-:Y:S01]  /*0000*/  LDC R1, c[0x0][0x28] ;  /* 0x00000a00ff017b82 */ /* 0x000fe20000000800 */
[----:B------:R-:W1:Y:S01]  /*0010*/  S2R R0, SR_TID.X ;  /* 0x0000000000007919 */ /* 0x000e620000002100 */
[----:B------:R-:W-:Y:S01]  /*0020*/  IMAD.MOV.U32 R6, RZ, RZ, RZ ;  /* 0x000000ffff067224 */ /* 0x000fe200078e00ff */
[----:B------:R-:W-:Y:S01]  /*0030*/  ULDC.64 UR4, c[0x0][0x208] ;  /* 0x0000820000047ab9 */ /* 0x000fe20000000a00 */
[----:B------:R-:W-:Y:S01]  /*0040*/  ULDC.64 UR6, c[0x0][0x218] ;  /* 0x0000860000067ab9 */ /* 0x000fe20000000a00 */
[----:B------:R-:W2:Y:S01]  /*0050*/  S2R R3, SR_CTAID.X ;  /* 0x0000000000037919 */ /* 0x000ea20000002500 */
[----:B------:R-:W-:Y:S02]  /*0060*/  ULDC.64 UR8, c[0x0][0x230] ;  /* 0x00008c0000087ab9 */ /* 0x000fe40000000a00 */
[----:B------:R-:W3:Y:S01]  /*0070*/  LDC.64 R24, c[0x0][0x210] ;  /* 0x00008400ff187b82 */ /* 0x000ee20000000a00 */
[----:B-1----:R-:W-:-:S05]  /*0080*/  IMAD.SHL.U32 R0, R0, 0x2, RZ ;  /* 0x0000000200007824 */ /* 0x002fca00078e00ff */
[----:B------:R-:W-:-:S05]  /*0090*/  LOP3.LUT R0, R0, 0x1fe, RZ, 0xc0, !PT ;  /* 0x000001fe00007812 */ /* 0x000fca00078ec0ff */
[----:B--2---:R-:W-:-:S05]  /*00a0*/  IMAD R3, R3, 0x200, R0 ;  /* 0x0000020003037824 */ /* 0x004fca00078e0200 */
[----:B------:R-:W-:-:S04]  /*00b0*/  SHF.R.S32.HI R2, RZ, 0x1f, R3 ;  /* 0x0000001fff027819 */ /* 0x000fc80000011403 */
[----:B------:R-:W-:Y:S01]  /*00c0*/  LEA.HI R0, R2, R3, RZ, 0x8 ;  /* 0x0000000302007211 */ /* 0x000fe200078f40ff */
[----:B------:R-:W-:-:S03]  /*00d0*/  IMAD.MOV.U32 R2, RZ, RZ, RZ ;  /* 0x000000ffff027224 */ /* 0x000fc600078e00ff */
[----:B------:R-:W-:-:S05]  /*00e0*/  SHF.R.S32.HI R7, RZ, 0x8, R0 ;  /* 0x00000008ff077819 */ /* 0x000fca0000011400 */
[----:B------:R-:W-:-:S04]  /*00f0*/  IMAD.HI R4, R7, -0x6db6db6d, R6 ;  /* 0x9249249307047827 */ /* 0x000fc800078e0206 */
[C---:B------:R-:W-:Y:S01]  /*0100*/  IMAD.HI R6, R3.reuse, -0x6db6db6d, R2 ;  /* 0x9249249303067827 */ /* 0x040fe200078e0202 */
[----:B------:R-:W-:Y:S02]  /*0110*/  SHF.R.U32.HI R5, RZ, 0x1f, R4 ;  /* 0x0000001fff057819 */ /* 0x000fe40000011604 */
[----:B------:R-:W-:Y:S02]  /*0120*/  LOP3.LUT R2, R0, 0xffffff00, RZ, 0xc0, !PT ;  /* 0xffffff0000027812 */ /* 0x000fe400078ec0ff */
[----:B------:R-:W-:Y:S02]  /*0130*/  LEA.HI.SX32 R23, R4, R5, 0x19 ;  /* 0x0000000504177211 */ /* 0x000fe400078fcaff */
[----:B------:R-:W1:Y:S01]  /*0140*/  LDC.64 R4, c[0x0][0x248] ;  /* 0x00009200ff047b82 */ /* 0x000e620000000a00 */
[----:B------:R-:W-:Y:S01]  /*0150*/  SHF.R.U32.HI R9, RZ, 0x1f, R6 ;  /* 0x0000001fff097819 */ /* 0x000fe20000011606 */
[----:B------:R-:W-:Y:S02]  /*0160*/  IMAD.IADD R2, R3, 0x1, -R2 ;  /* 0x0000000103027824 */ /* 0x000fe400078e0a02 */
[----:B------:R-:W-:Y:S01]  /*0170*/  IMAD R23, R23, -0xe0, R7 ;  /* 0xffffff2017177824 */ /* 0x000fe200078e0207 */
[----:B------:R-:W-:-:S04]  /*0180*/  LEA.HI.SX32 R9, R6, R9, 0x11 ;  /* 0x0000000906097211 */ /* 0x000fc800078f8aff */
[----:B------:R-:W-:Y:S01]  /*0190*/  LOP3.LUT R12, R23, 0xffffffe0, RZ, 0xc0, !PT ;  /* 0xffffffe0170c7812 */ /* 0x000fe200078ec0ff */
[C---:B------:R-:W-:Y:S02]  /*01a0*/  IMAD R7, R9.reuse, 0x2000, R2 ;  /* 0x0000200009077824 */ /* 0x040fe400078e0202 */
[----:B------:R-:W-:Y:S01]  /*01b0*/  IMAD R0, R9, -0xe000, R3 ;  /* 0xffff200009007824 */ /* 0x000fe200078e0203 */
[----:B------:R-:W-:Y:S01]  /*01c0*/  ISETP.NE.AND P5, PT, R12, 0xa0, PT ;  /* 0x000000a00c00780c */ /* 0x000fe20003fa5270 */
[----:B------:R-:W-:Y:S01]  /*01d0*/  IMAD.SHL.U32 R2, R23, 0x100, RZ ;  /* 0x0000010017027824 */ /* 0x000fe200078e00ff */
[----:B------:R-:W-:Y:S01]  /*01e0*/  SHF.R.S32.HI R11, RZ, 0x1f, R7 ;  /* 0x0000001fff0b7819 */ /* 0x000fe20000011407 */
[----:B------:R-:W-:-:S03]  /*01f0*/  IMAD R27, R9, 0x6000, R0 ;  /* 0x00006000091b7824 */ /* 0x000fc600078e0200 */
[----:B------:R-:W-:-:S04]  /*0200*/  IADD3 R7, P0, R2, R7, RZ ;  /* 0x0000000702077210 */ /* 0x000fc80007f1e0ff */
[----:B------:R-:W-:Y:S01]  /*0210*/  LEA.HI.X.SX32 R2, R2, R11, 0x1, P0 ;  /* 0x0000000b02027211 */ /* 0x000fe200000f0eff */
[----:B-1----:R-:W-:-:S03]  /*0220*/  IMAD.WIDE R8, R23, 0x4, R4 ;  /* 0x0000000417087825 */ /* 0x002fc600078e0204 */
[C---:B------:R-:W-:Y:S01]  /*0230*/  SHF.L.U64.HI R2, R7.reuse, 0x2, R2 ;  /* 0x0000000207027819 */ /* 0x040fe20000010202 */
[----:B------:R-:W-:Y:S01]  /*0240*/  IMAD.SHL.U32 R16, R7, 0x4, RZ ;  /* 0x0000000407107824 */ /* 0x000fe200078e00ff */
[----:B------:R1:W2:Y:S01]  /*0250*/  LDG.E.EL R0, desc[UR4][R8.64] ;  /* 0x0000000408007981 */ /* 0x0002a2000c2e1900 */
[----:B------:R-:W-:-:S03]  /*0260*/  ISETP.GT.AND P6, PT, R23, 0xbf, PT ;  /* 0x000000bf1700780c */ /* 0x000fc60003fc4270 */
[----:B------:R-:W-:Y:S02]  /*0270*/  IADD3 R4, P0, R16, UR6, RZ ;  /* 0x0000000610047c10 */ /* 0x000fe4000ff1e0ff */
[----:B------:R-:W-:Y:S02]  /*0280*/  IADD3 R10, P1, R16, UR8, RZ ;  /* 0x00000008100a7c10 */ /* 0x000fe4000ff3e0ff */
[----:B------:R-:W-:Y:S01]  /*0290*/  IADD3.X R5, R2, UR7, RZ, P0, !PT ;  /* 0x0000000702057c10 */ /* 0x000fe200087fe4ff */
[----:B------:R-:W-:Y:S01]  /*02a0*/  ULDC.64 UR6, c[0x0][0x238] ;  /* 0x00008e0000067ab9 */ /* 0x000fe20000000a00 */
[----:B------:R-:W-:Y:S02]  /*02b0*/  IADD3.X R11, R2, UR9, RZ, P1, !PT ;  /* 0x00000009020b7c10 */ /* 0x000fe40008ffe4ff */
[----:B------:R-:W-:Y:S02]  /*02c0*/  CS2R R6, SRZ ;  /* 0x0000000000067805 */ /* 0x000fe4000001ff00 */
[----:B------:R-:W-:-:S02]  /*02d0*/  IADD3 R18, P1, R16, UR6, RZ ;  /* 0x0000000610127c10 */ /* 0x000fc4000ff3e0ff */
[----:B-1----:R-:W-:Y:S02]  /*02e0*/  CS2R R8, SRZ ;  /* 0x0000000000087805 */ /* 0x002fe4000001ff00 */
[----:B------:R-:W-:Y:S01]  /*02f0*/  ISETP.NE.AND P3, PT, R12, 0x80, PT ;  /* 0x000000800c00780c */ /* 0x000fe20003f65270 */
[----:B------:R-:W-:Y:S01]  /*0300*/  ULDC.64 UR8, c[0x0][0x228] ;  /* 0x00008a0000087ab9 */ /* 0x000fe20000000a00 */
[----:B------:R-:W-:Y:S01]  /*0310*/  IADD3.X R19, R2, UR7, RZ, P1, !PT ;  /* 0x0000000702137c10 */ /* 0x000fe20008ffe4ff */
[----:B------:R-:W4:Y:S01]  /*0320*/  @!P5 LDG.E.64 R6, desc[UR4][R10.64+-0x28000] ;  /* 0xfd8000040a06d981 */ /* 0x000f22000c1e1b00 */
[----:B------:R-:W-:-:S03]  /*0330*/  ULDC.64 UR6, c[0x0][0x220] ;  /* 0x0000880000067ab9 */ /* 0x000fc60000000a00 */
[----:B------:R1:W5:Y:S01]  /*0340*/  @P6 LDG.E.64 R8, desc[UR4][R18.64+-0x30000] ;  /* 0xfd00000412086981 */ /* 0x000362000c1e1b00 */
[----:B------:R-:W-:Y:S02]  /*0350*/  IADD3 R28, P1, R16, UR6, RZ ;  /* 0x00000006101c7c10 */ /* 0x000fe4000ff3e0ff */
[C---:B------:R-:W-:Y:S02]  /*0360*/  ISETP.NE.AND P0, PT, R12.reuse, 0x40, PT ;  /* 0x000000400c00780c */ /* 0x040fe40003f05270 */
[----:B------:R-:W-:Y:S02]  /*0370*/  ISETP.NE.AND P4, PT, R12, 0x60, PT ;  /* 0x000000600c00780c */ /* 0x000fe40003f85270 */
[----:B------:R-:W-:Y:S01]  /*0380*/  IADD3 R16, P2, R16, UR8, RZ ;  /* 0x0000000810107c10 */ /* 0x000fe2000ff5e0ff */
[----:B------:R-:W3:Y:S01]  /*0390*/  LDC.64 R12, c[0x0][0x240] ;  /* 0x00009000ff0c7b82 */ /* 0x000ee20000000a00 */
[----:B------:R-:W-:Y:S02]  /*03a0*/  CS2R R14, SRZ ;  /* 0x00000000000e7805 */ /* 0x000fe4000001ff00 */
[----:B------:R-:W-:-:S02]  /*03b0*/  IADD3.X R17, R2, UR9, RZ, P2, !PT ;  /* 0x0000000902117c10 */ /* 0x000fc400097fe4ff */
[----:B------:R-:W-:-:S03]  /*03c0*/  IADD3.X R29, R2, UR7, RZ, P1, !PT ;  /* 0x00000007021d7c10 */ /* 0x000fc60008ffe4ff */
[----:B------:R3:W5:Y:S01]  /*03d0*/  @!P3 LDG.E.64 R14, desc[UR4][R16.64+-0x20000] ;  /* 0xfe000004100eb981 */ /* 0x000762000c1e1b00 */
[----:B-1----:R-:W1:Y:S01]  /*03e0*/  LDC.64 R18, c[0x0][0x258] ;  /* 0x00009600ff127b82 */ /* 0x002e620000000a00 */
[----:B------:R-:W-:Y:S02]  /*03f0*/  ISETP.GE.AND P1, PT, R23, 0x40, PT ;  /* 0x000000401700780c */ /* 0x000fe40003f26270 */
[----:B------:R-:W-:Y:S02]  /*0400*/  CS2R R10, SRZ ;  /* 0x00000000000a7805 */ /* 0x000fe4000001ff00 */
[----:B------:R-:W-:Y:S01]  /*0410*/  CS2R R20, SRZ ;  /* 0x0000000000147805 */ /* 0x000fe2000001ff00 */
[----:B---3--:R-:W-:Y:S02]  /*0420*/  IMAD.WIDE R26, R27, 0x4, R24 ;  /* 0x000000041b1a7825 */ /* 0x008fe400078e0218 */
[----:B------:R-:W3:Y:S01]  /*0430*/  LDC.64 R16, c[0x0][0x250] ;  /* 0x00009400ff107b82 */ /* 0x000ee20000000a00 */
[----:B------:R-:W-:Y:S01]  /*0440*/  CS2R R24, SRZ ;  /* 0x0000000000187805 */ /* 0x000fe2000001ff00 */
[----:B------:R-:W5:Y:S04]  /*0450*/  @!P4 LDG.E.64 R10, desc[UR4][R28.64+-0x18000] ;  /* 0xfe8000041c0ac981 */ /* 0x000f68000c1e1b00 */
[----:B------:R-:W5:Y:S04]  /*0460*/  @!P0 LDG.E.64 R20, desc[UR4][R4.64+-0x10000] ;  /* 0xff00000404148981 */ /* 0x000f68000c1e1b00 */
[----:B------:R1:W5:Y:S02]  /*0470*/  @!P1 LDG.E.64 R24, desc[UR4][R26.64] ;  /* 0x000000041a189981 */ /* 0x000364000c1e1b00 */
[----:B01----:R-:W-:-:S05]  /*0480*/  IMAD.WIDE R26, R23, 0x4, R12 ;  /* 0x00000004171a7825 */ /* 0x003fca00078e020c */
[----:B------:R-:W5:Y:S01]  /*0490*/  LDG.E.EL R2, desc[UR4][R26.64] ;  /* 0x000000041a027981 */ /* 0x000f62000c2e1900 */
[----:B---3--:R-:W-:-:S04]  /*04a0*/  IMAD.WIDE R16, R23, 0x4, R16 ;  /* 0x0000000417107825 */ /* 0x008fc800078e0210 */
[----:B------:R-:W-:Y:S01]  /*04b0*/  IMAD.WIDE R18, R23, 0x4, R18 ;  /* 0x0000000417127825 */ /* 0x000fe200078e0212 */
[----:B------:R-:W3:Y:S04]  /*04c0*/  LDG.E.EL R12, desc[UR4][R16.64] ;  /* 0x00000004100c7981 */ /* 0x000ee8000c2e1900 */
[----:B------:R-:W3:Y:S01]  /*04d0*/  LDG.E.EL R13, desc[UR4][R18.64] ;  /* 0x00000004120d7981 */ /* 0x000ee2000c2e1900 */
[----:B--2---:R-:W-:-:S04]  /*04e0*/  FADD R0, R0, 9.9999997473787516356e-06 ;  /* 0x3727c5ac00007421 */ /* 0x004fc80000000000 */
[----:B------:R-:W0:Y:S01]  /*04f0*/  MUFU.SQRT R22, R0 ;  /* 0x0000000000167308 */ /* 0x000e220000002000 */
[----:B----4-:R-:W-:Y:S02]  /*0500*/  SEL R7, R7, RZ, !P5 ;  /* 0x000000ff07077207 */ /* 0x010fe40006800000 */
[----:B0-----:R-:W-:Y:S02]  /*0510*/  FSETP.GT.AND P2, PT, R22, 8.50705917302346158658e+37, PT ;  /* 0x7e8000001600780b */ /* 0x001fe40003f44000 */
[----:B------:R-:W-:Y:S02]  /*0520*/  SEL R6, R6, RZ, !P5 ;  /* 0x000000ff06067207 */ /* 0x000fe40006800000 */
[----:B-----5:R-:W-:Y:S02]  /*0530*/  @P5 SEL R7, R9, RZ, P6 ;  /* 0x000000ff09075207 */ /* 0x020fe40003000000 */
[----:B------:R-:W-:Y:S02]  /*0540*/  @P5 SEL R6, R8, RZ, P6 ;  /* 0x000000ff08065207 */ /* 0x000fe40003000000 */
[----:B------:R-:W-:-:S05]  /*0550*/  FSETP.GEU.AND P5, PT, R22, 1.175494350822287508e-38, PT ;  /* 0x008000001600780b */ /* 0x000fca0003fae000 */
[----:B------:R-:W-:Y:S01]  /*0560*/  @P2 FMUL R22, R22, 0.25 ;  /* 0x3e80000016162820 */ /* 0x000fe20000400000 */
[----:B------:R-:W-:-:S07]  /*0570*/  IMAD.MOV.U32 R9, RZ, RZ, 0x3e800000 ;  /* 0x3e800000ff097424 */ /* 0x000fce00078e00ff */
[----:B------:R-:W-:Y:S01]  /*0580*/  @!P5 FMUL R22, R22, 16777216 ;  /* 0x4b8000001616d820 */ /* 0x000fe20000400000 */
[----:B------:R-:W-:Y:S02]  /*0590*/  SEL R5, R14, RZ, !P3 ;  /* 0x000000ff0e057207 */ /* 0x000fe40005800000 */
[----:B------:R-:W-:-:S03]  /*05a0*/  SEL R4, R15, RZ, !P3 ;  /* 0x000000ff0f047207 */ /* 0x000fc60005800000 */
[----:B------:R-:W0:Y:S01]  /*05b0*/  MUFU.RCP R22, R22 ;  /* 0x0000001600167308 */ /* 0x000e220000001000 */
[----:B------:R-:W-:Y:S02]  /*05c0*/  FSEL R9, R9, 1, P2 ;  /* 0x3f80000009097808 */ /* 0x000fe40001000000 */
[----:B------:R-:W-:Y:S02]  /*05d0*/  SEL R10, R10, RZ, !P4 ;  /* 0x000000ff0a0a7207 */ /* 0x000fe40006000000 */
[----:B------:R-:W-:Y:S02]  /*05e0*/  SEL R11, R11, RZ, !P4 ;  /* 0x000000ff0b0b7207 */ /* 0x000fe40006000000 */
[----:B------:R-:W-:Y:S02]  /*05f0*/  @P4 SEL R10, R5, R6, !P3 ;  /* 0x00000006050a4207 */ /* 0x000fe40005800000 */
[----:B------:R-:W-:Y:S02]  /*0600*/  SEL R15, R20, RZ, !P0 ;  /* 0x000000ff140f7207 */ /* 0x000fe40004000000 */
[----:B------:R-:W-:-:S02]  /*0610*/  @P4 SEL R11, R4, R7, !P3 ;  /* 0x00000007040b4207 */ /* 0x000fc40005800000 */
[----:B------:R-:W-:Y:S01]  /*0620*/  SEL R0, R21, RZ, !P0 ;  /* 0x000000ff15007207 */ /* 0x000fe20004000000 */
[----:B------:R-:W1:Y:S01]  /*0630*/  LDC.64 R6, c[0x0][0x260] ;  /* 0x00009800ff067b82 */ /* 0x000e620000000a00 */
[----:B------:R-:W-:Y:S02]  /*0640*/  SEL R24, R24, RZ, !P1 ;  /* 0x000000ff18187207 */ /* 0x000fe40004800000 */
[----:B------:R-:W-:Y:S02]  /*0650*/  SEL R25, R25, RZ, !P1 ;  /* 0x000000ff19197207 */ /* 0x000fe40004800000 */
[----:B------:R-:W-:-:S03]  /*0660*/  @P1 SEL R24, R15, R10, !P0 ;  /* 0x0000000a0f181207 */ /* 0x000fc60004000000 */
[----:B------:R-:W2:Y:S01]  /*0670*/  LDC.64 R4, c[0x0][0x268] ;  /* 0x00009a00ff047b82 */ /* 0x000ea20000000a00 */
[----:B------:R-:W-:Y:S01]  /*0680*/  @P1 SEL R25, R0, R11, !P0 ;  /* 0x0000000b00191207 */ /* 0x000fe20004000000 */
[----:B------:R-:W-:Y:S01]  /*0690*/  @!P5 FMUL R9, R9, 16777216 ;  /* 0x4b8000000909d820 */ /* 0x000fe20000400000 */
[----:B------:R-:W-:-:S03]  /*06a0*/  FADD R0, -R2, R24 ;  /* 0x0000001802007221 */ /* 0x000fc60000000100 */
[----:B0-----:R-:W-:Y:S01]  /*06b0*/  FMUL R9, R22, R9 ;  /* 0x0000000916097220 */ /* 0x001fe20000400000 */
[----:B------:R-:W-:-:S03]  /*06c0*/  FADD R2, -R2, R25 ;  /* 0x0000001902027221 */ /* 0x000fc60000000100 */
[-C--:B------:R-:W-:Y:S01]  /*06d0*/  FMUL R0, R0, R9.reuse ;  /* 0x0000000900007220 */ /* 0x080fe20000400000 */
[----:B------:R-:W-:-:S03]  /*06e0*/  FMUL R2, R2, R9 ;  /* 0x0000000902027220 */ /* 0x000fc60000400000 */
[C-C-:B---3--:R-:W-:Y:S01]  /*06f0*/  FFMA R0, R12.reuse, R0, R13.reuse ;  /* 0x000000000c007223 */ /* 0x148fe2000000000d */
[----:B------:R-:W-:Y:S01]  /*0700*/  FFMA R2, R12, R2, R13 ;  /* 0x000000020c027223 */ /* 0x000fe2000000000d */
[----:B-1----:R-:W-:-:S03]  /*0710*/  IMAD.WIDE R6, R3, 0x4, R6 ;  /* 0x0000000403067825 */ /* 0x002fc600078e0206 */
[----:B------:R-:W-:Y:S02]  /*0720*/  FSETP.GEU.AND P0, PT, R0, RZ, PT ;  /* 0x000000ff0000720b */ /* 0x000fe40003f0e000 */
[----:B------:R-:W-:Y:S02]  /*0730*/  FSETP.GEU.AND P1, PT, R2, RZ, PT ;  /* 0x000000ff0200720b */ /* 0x000fe40003f2e000 */
[----:B------:R-:W-:Y:S01]  /*0740*/  FSEL R8, R0, RZ, P0 ;  /* 0x000000ff00087208 */ /* 0x000fe20000000000 */
[----:B--2---:R-:W-:Y:S01]  /*0750*/  IMAD.WIDE R4, R3, 0x4, R4 ;  /* 0x0000000403047825 */ /* 0x004fe200078e0204 */
[----:B------:R-:W-:Y:S01]  /*0760*/  FSEL R9, R2, RZ, P1 ;  /* 0x000000ff02097208 */ /* 0x000fe20000800000 */
[----:B------:R-:W-:Y:S04]  /*0770*/  STG.E.64 desc[UR4][R6.64], R24 ;  /* 0x0000001806007986 */ /* 0x000fe8000c101b04 */
[----:B------:R-:W-:Y:S01]  /*0780*/  STG.E.64 desc[UR4][R4.64], R8 ;  /* 0x0000000804007986 */ /* 0x000fe2000c101b04 */
[----:B------:R-:W-:Y:S05]  /*0790*/  EXIT ;  /* 0x000000000000794d */ /* 0x000fea0003800000 */
.L_x_0:
[----:B------:R-:W-:-:S00]  /*07a0*/  BRA `(.L_x_0) ;  /* 0xfffffffc00fc7947 */ /* 0x000fc0000383ffff */
[----:B------:R-:W-:-:S00]  /*07b0*/  NOP ;  /* 0x0000000000007918 */ /* 0x000fc00000000000 */
        /* <DEDUP_REMOVED lines=12> */
.L_x_1:


//--------------------- .nv.global.init           --------------------------
	.section	.nv.global.init,"aw",@progbits
.nv.global.init:
	.type		_$_str,@object
	.size		_$_str,(_$_str_$_2 - _$_str)
_$_str:
        /*0000*/ 	.byte	0x5f, 0x5f, 0x43, 0x55, 0x44, 0x41, 0x5f, 0x46, 0x54, 0x5a, 0x00
	.type		_$_str_$_2,@object
	.size		_$_str_$_2,(.L_1 - _$_str_$_2)
_$_str_$_2:
        /*000b*/ 	.byte	0x5f, 0x5f, 0x43, 0x55, 0x44, 0x41, 0x5f, 0x50, 0x52, 0x45, 0x43, 0x5f, 0x53, 0x51, 0x52, 0x54
        /*001b*/ 	.byte	0x00
.L_1:


//--------------------- .nv.constant0.triton_poi_fused__native_batch_norm_legit_no_training_cat_relu_8 --------------------------
	.section	.nv.constant0.triton_poi_fused__native_batch_norm_legit_no_training_cat_relu_8,"a",@progbits
	.sectionflags	@""
	.align	4
.nv.constant0.triton_poi_fused__native_batch_norm_legit_no_training_cat_relu_8:
	.zero		628
